	.headerflags	@"EF_CUDA_TEXMODE_UNIFIED EF_CUDA_64BIT_ADDRESS EF_CUDA_ACCELERATORS EF_CUDA_SM90 EF_CUDA_VIRTUAL_SM(EF_CUDA_SM90)"
	.elftype	@"ET_EXEC"


//--------------------- .nv.info                  --------------------------
	.section	.nv.info,"",@"SHT_CUDA_INFO"
	.align	4


	//----- nvinfo : EIATTR_REGCOUNT
	.align		4
        /*0000*/ 	.byte	0x04, 0x2f
        /*0002*/ 	.short	(.L_1 - .L_0)
	.align		4
.L_0:
        /*0004*/ 	.word	index@(triton_poi_fused_relu_threshold_backward_0)
        /*0008*/ 	.word	0x0000000e


	//----- nvinfo : EIATTR_MIN_STACK_SIZE
	.align		4
.L_1:
        /*000c*/ 	.byte	0x04, 0x12
        /*000e*/ 	.short	(.L_3 - .L_2)
	.align		4
.L_2:
        /*0010*/ 	.word	index@(triton_poi_fused_relu_threshold_backward_0)
        /*0014*/ 	.word	0x00000000


	//----- nvinfo : EIATTR_FRAME_SIZE
	.align		4
.L_3:
        /*0018*/ 	.byte	0x04, 0x11
        /*001a*/ 	.short	(.L_5 - .L_4)
	.align		4
.L_4:
        /*001c*/ 	.word	index@(triton_poi_fused_relu_threshold_backward_0)
        /*0020*/ 	.word	0x00000000


	//----- nvinfo : EIATTR_MIN_STACK_SIZE
	.align		4
.L_5:
        /*0024*/ 	.byte	0x04, 0x12
        /*0026*/ 	.short	(.L_7 - .L_6)
	.align		4
.L_6:
        /*0028*/ 	.word	index@(triton_poi_fused_relu_threshold_backward_0)
        /*002c*/ 	.word	0x00000000
.L_7:


//--------------------- .nv.info.triton_poi_fused_relu_threshold_backward_0 --------------------------
	.section	.nv.info.triton_poi_fused_relu_threshold_backward_0,"",@"SHT_CUDA_INFO"
	.sectionflags	@""
	.align	4


	//----- nvinfo : EIATTR_CUDA_API_VERSION
	.align		4
        /*0000*/ 	.byte	0x04, 0x37
        /*0002*/ 	.short	(.L_9 - .L_8)
.L_8:
        /*0004*/ 	.word	0x0000007c


	//----- nvinfo : EIATTR_KPARAM_INFO
	.align		4
.L_9:
        /*0008*/ 	.byte	0x04, 0x17
        /*000a*/ 	.short	(.L_11 - .L_10)
.L_10:
        /*000c*/ 	.word	0x00000000
        /*0010*/ 	.short	0x0003
        /*0012*/ 	.short	0x0018
        /*0014*/ 	.byte	0x00, 0xf0, 0x11, 0x00


	//----- nvinfo : EIATTR_KPARAM_INFO
	.align		4
.L_11:
        /*0018*/ 	.byte	0x04, 0x17
        /*001a*/ 	.short	(.L_13 - .L_12)
.L_12:
        /*001c*/ 	.word	0x00000000
        /*0020*/ 	.short	0x0002
        /*0022*/ 	.short	0x0010
        /*0024*/ 	.byte	0x00, 0xf4, 0x21, 0x00


	//----- nvinfo : EIATTR_KPARAM_INFO
	.align		4
.L_13:
        /*0028*/ 	.byte	0x04, 0x17
        /*002a*/ 	.short	(.L_15 - .L_14)
.L_14:
        /*002c*/ 	.word	0x00000000
        /*0030*/ 	.short	0x0001
        /*0032*/ 	.short	0x0008
        /*0034*/ 	.byte	0x00, 0xf4, 0x21, 0x00


	//----- nvinfo : EIATTR_KPARAM_INFO
	.align		4
.L_15:
        /*0038*/ 	.byte	0x04, 0x17
        /*003a*/ 	.short	(.L_17 - .L_16)
.L_16:
        /*003c*/ 	.word	0x00000000
        /*0040*/ 	.short	0x0000
        /*0042*/ 	.short	0x0000
        /*0044*/ 	.byte	0x00, 0xf4, 0x21, 0x00


	//----- nvinfo : EIATTR_SPARSE_MMA_MASK
	.align		4
.L_17:
        /*0048*/ 	.byte	0x03, 0x50
        /*004a*/ 	.short	0x0000


	//----- nvinfo : EIATTR_MAXREG_COUNT
	.align		4
        /*004c*/ 	.byte	0x03, 0x1b
        /*004e*/ 	.short	0x00ff


	//----- nvinfo : EIATTR_EXIT_INSTR_OFFSETS
	.align		4
        /*0050*/ 	.byte	0x04, 0x1c
        /*0052*/ 	.short	(.L_19 - .L_18)


	//   ....[0]....
.L_18:
        /*0054*/ 	.word	0x000001d0


	//   ....[1]....
        /*0058*/ 	.word	0x000001f0


	//----- nvinfo : EIATTR_REQNTID
	.align		4
.L_19:
        /*005c*/ 	.byte	0x04, 0x10
        /*005e*/ 	.short	(.L_21 - .L_20)
.L_20:
        /*0060*/ 	.word	0x00000080
        /*0064*/ 	.word	0x00000001
        /*0068*/ 	.word	0x00000001


	//----- nvinfo : EIATTR_CBANK_PARAM_SIZE
	.align		4
.L_21:
        /*006c*/ 	.byte	0x03, 0x19
        /*006e*/ 	.short	0x001c


	//----- nvinfo : EIATTR_PARAM_CBANK
	.align		4
        /*0070*/ 	.byte	0x04, 0x0a
        /*0072*/ 	.short	(.L_23 - .L_22)
	.align		4
.L_22:
        /*0074*/ 	.word	index@(.nv.constant0.triton_poi_fused_relu_threshold_backward_0)
        /*0078*/ 	.short	0x0210
        /*007a*/ 	.short	0x001c


	//----- nvinfo : EIATTR_SW_WAR
	.align		4
.L_23:
        /*007c*/ 	.byte	0x04, 0x36
        /*007e*/ 	.short	(.L_25 - .L_24)
.L_24:
        /*0080*/ 	.word	0x00000008
.L_25:


//--------------------- .nv.callgraph             --------------------------
	.section	.nv.callgraph,"",@"SHT_CUDA_CALLGRAPH"
	.align	4
	.sectionentsize	8
	.align		4
        /*0000*/ 	.word	0x00000000
	.align		4
        /*0004*/ 	.word	0xffffffff
	.align		4
        /*0008*/ 	.word	0x00000000
	.align		4
        /*000c*/ 	.word	0xfffffffe
	.align		4
        /*0010*/ 	.word	0x00000000
	.align		4
        /*0014*/ 	.word	0xfffffffd
	.align		4
        /*0018*/ 	.word	0x00000000
	.align		4
        /*001c*/ 	.word	0xfffffffc


//--------------------- .text.triton_poi_fused_relu_threshold_backward_0 --------------------------
	.section	.text.triton_poi_fused_relu_threshold_backward_0,"ax",@progbits
	.align	128
        .global         triton_poi_fused_relu_threshold_backward_0
        .type           triton_poi_fused_relu_threshold_backward_0,@function
        .size           triton_poi_fused_relu_threshold_backward_0,(.L_x_1 - triton_poi_fused_relu_threshold_backward_0)
        .other          triton_poi_fused_relu_threshold_backward_0,@"STO_CUDA_ENTRY STV_DEFAULT"
triton_poi_fused_relu_threshold_backward_0:
.text.triton_poi_fused_relu_threshold_backward_0:
[----:B------:R-:W0:Y:S02]  /*0000*/  LDC R1, c[0x0][0x28] ;  /* 0x00000a00ff017b82 */ /* 0x000e240000000800 */
[----:B------:R-:W1:Y:S01]  /*0010*/  S2R R6, SR_TID.X ;  /* 0x0000000000067919 */ /* 0x000e620000002100 */
[----:B------:R-:W2:Y:S01]  /*0020*/  LDC.64 R4, c[0x0][0x218] ;  /* 0x00008600ff047b82 */ /* 0x000ea20000000a00 */
[----:B------:R-:W-:Y:S01]  /*0030*/  ULDC.64 UR4, c[0x0][0x208] ;  /* 0x0000820000047ab9 */ /* 0x000fe20000000a00 */
[----:B------:R-:W-:Y:S01]  /*0040*/  ULDC.64 UR6, c[0x0][0x220] ;  /* 0x0000880000067ab9 */ /* 0x000fe20000000a00 */
[----:B------:R-:W3:Y:S05]  /*0050*/  S2R R7, SR_CTAID.X ;  /* 0x0000000000077919 */ /* 0x000eea0000002500 */
[----:B------:R-:W4:Y:S01]  /*0060*/  LDC.64 R2, c[0x0][0x210] ;  /* 0x00008400ff027b82 */ /* 0x000f220000000a00 */
[----:B-1----:R-:W-:-:S05]  /*0070*/  LOP3.LUT R6, R6, 0x7f, RZ, 0xc0, !PT ;  /* 0x0000007f06067812 */ /* 0x002fca00078ec0ff */
[----:B---3--:R-:W-:Y:S02]  /*0080*/  IMAD R7, R7, 0x80, R6 ;  /* 0x0000008007077824 */ /* 0x008fe400078e0206 */
[----:B------:R-:W-:Y:S02]  /*0090*/  IMAD.MOV.U32 R6, RZ, RZ, RZ ;  /* 0x000000ffff067224 */ /* 0x000fe400078e00ff */
[C---:B----4-:R-:W-:Y:S01]  /*00a0*/  IMAD.WIDE R2, R7.reuse, 0x4, R2 ;  /* 0x0000000407027825 */ /* 0x050fe200078e0202 */
[----:B------:R-:W-:-:S03]  /*00b0*/  ISETP.GE.AND P0, PT, R7, 0x780, PT ;  /* 0x000007800700780c */ /* 0x000fc60003f06270 */
[----:B------:R-:W-:-:S05]  /*00c0*/  IMAD.HI R0, R7, -0x77777777, R6 ;  /* 0x8888888907007827 */ /* 0x000fca00078e0206 */
[----:B------:R-:W-:-:S04]  /*00d0*/  SHF.R.U32.HI R9, RZ, 0x1f, R0 ;  /* 0x0000001fff097819 */ /* 0x000fc80000011600 */
[----:B------:R-:W-:Y:S01]  /*00e0*/  LEA.HI.SX32 R9, R0, R9, 0x1c ;  /* 0x0000000900097211 */ /* 0x000fe200078fe2ff */
[----:B------:R-:W-:-:S04]  /*00f0*/  IMAD.MOV.U32 R0, RZ, RZ, RZ ;  /* 0x000000ffff007224 */ /* 0x000fc800078e00ff */
[----:B------:R-:W-:Y:S02]  /*0100*/  IMAD R9, R9, -0x1e, R7 ;  /* 0xffffffe209097824 */ /* 0x000fe400078e0207 */
[----:B------:R-:W3:Y:S02]  /*0110*/  @!P0 LDG.E R0, desc[UR4][R2.64] ;  /* 0x0000000402008981 */ /* 0x000ee4000c1e1900 */
[----:B--2---:R-:W-:-:S04]  /*0120*/  IMAD.WIDE R4, R9, 0x4, R4 ;  /* 0x0000000409047825 */ /* 0x004fc800078e0204 */
[----:B------:R-:W-:-:S06]  /*0130*/  IMAD.MOV.U32 R9, RZ, RZ, RZ ;  /* 0x000000ffff097224 */ /* 0x000fcc00078e00ff */
[----:B------:R-:W3:Y:S02]  /*0140*/  @!P0 LDG.E.EL R9, desc[UR4][R4.64] ;  /* 0x0000000404098981 */ /* 0x000ee4000c2e1900 */
[----:B---3--:R-:W-:Y:S01]  /*0150*/  FADD R6, R9, R0 ;  /* 0x0000000009067221 */ /* 0x008fe20000000000 */
[----:B------:R-:W-:-:S04]  /*0160*/  FSETP.GEU.AND P1, PT, R0, -R9, PT ;  /* 0x800000090000720b */ /* 0x000fc80003f2e000 */
[----:B------:R-:W-:Y:S02]  /*0170*/  FSEL R9, R6, RZ, P1 ;  /* 0x000000ff06097208 */ /* 0x000fe40000800000 */
[----:B------:R-:W-:Y:S02]  /*0180*/  IADD3 R6, P1, R7, UR6, RZ ;  /* 0x0000000607067c10 */ /* 0x000fe4000ff3e0ff */
[----:B------:R-:W-:Y:S01]  /*0190*/  FSETP.GTU.AND P2, PT, R9, RZ, PT ;  /* 0x000000ff0900720b */ /* 0x000fe20003f4c000 */
[----:B------:R1:W-:Y:S01]  /*01a0*/  @!P0 STG.E desc[UR4][R2.64], R9 ;  /* 0x0000000902008986 */ /* 0x0003e2000c101904 */
[----:B------:R-:W-:Y:S02]  /*01b0*/  LEA.HI.X.SX32 R7, R7, UR7, 0x1, P1 ;  /* 0x0000000707077c11 */ /* 0x000fe400088f0eff */
[----:B------:R-:W-:Y:S01]  /*01c0*/  SEL R11, RZ, 0x1, P2 ;  /* 0x00000001ff0b7807 */ /* 0x000fe20001000000 */
[----:B------:R-:W-:Y:S08]  /*01d0*/  @P0 EXIT ;  /* 0x000000000000094d */ /* 0x000ff00003800000 */
[----:B------:R-:W-:Y:S01]  /*01e0*/  STG.E.U8 desc[UR4][R6.64], R11 ;  /* 0x0000000b06007986 */ /* 0x000fe2000c101104 */
[----:B------:R-:W-:Y:S05]  /*01f0*/  EXIT ;  /* 0x000000000000794d */ /* 0x000fea0003800000 */
.L_x_0:
[----:B------:R-:W-:-:S00]  /*0200*/  BRA `(.L_x_0) ;  /* 0xfffffffc00fc7947 */ /* 0x000fc0000383ffff */
[----:B------:R-:W-:-:S00]  /*0210*/  NOP ;  /* 0x0000000000007918 */ /* 0x000fc00000000000 */
        /* <DEDUP_REMOVED lines=14> */
.L_x_1:


//--------------------- .nv.constant0.triton_poi_fused_relu_threshold_backward_0 --------------------------
	.section	.nv.constant0.triton_poi_fused_relu_threshold_backward_0,"a",@progbits
	.sectionflags	@""
	.align	4
.nv.constant0.triton_poi_fused_relu_threshold_backward_0:
	.zero		556
